//
// Generated by NVIDIA NVVM Compiler
//
// Compiler Build ID: CL-36424714
// Cuda compilation tools, release 13.0, V13.0.88
// Based on NVVM 20.0.0
//

.version 9.0
.target sm_100
.address_size 64

	// .globl	_Z14exploit_kernelPii

.visible .entry _Z14exploit_kernelPii(
	.param .u64 .ptr .align 1 _Z14exploit_kernelPii_param_0,
	.param .u32 _Z14exploit_kernelPii_param_1
)
{


	ret;

}


// ===== COMPILED SASS (sm_100) =====

	.target	sm_100

	.elftype	@"ET_EXEC"


//--------------------- .note.nv.tkinfo           --------------------------
	.section	.note.nv.tkinfo,"",@"SHT_NOTE"
	.sectionflags	@"SHF_NOTE_NV_TKINFO"
	.tkinfo
        /*0018*/ 	.word	0x00000002
        /*0030*/ 	.string	""
        /*0030*/ 	.string	"ptxas"
        /*0030*/ 	.string	"Cuda compilation tools, release 13.0, V13.0.88"
        /*0030*/ 	.string	"Build cuda_13.0.r13.0/compiler.36424714_0"
        /*0030*/ 	.string	"-arch sm_100 -m 64 "



//--------------------- .note.nv.cuinfo           --------------------------
	.section	.note.nv.cuinfo,"",@"SHT_NOTE"
	.sectionflags	@"SHF_NOTE_NV_CUINFO"
        /*0018*/ 	.short	0x0002
        /*001a*/ 	.short	0x0064
        /*001c*/ 	.short	0x0082
	.zero		2


//--------------------- .nv.info                  --------------------------
	.section	.nv.info,"",@"SHT_CUDA_INFO"
	.align	4


	//----- nvinfo : EIATTR_REGCOUNT
	.align		4
        /*0000*/ 	.byte	0x04, 0x2f
        /*0002*/ 	.short	(.L_1 - .L_0)
	.align		4
.L_0:
        /*0004*/ 	.word	index@(_Z14exploit_kernelPii)
        /*0008*/ 	.word	0x00000004


	//----- nvinfo : EIATTR_FRAME_SIZE
	.align		4
.L_1:
        /*000c*/ 	.byte	0x04, 0x11
        /*000e*/ 	.short	(.L_3 - .L_2)
	.align		4
.L_2:
        /*0010*/ 	.word	index@(_Z14exploit_kernelPii)
        /*0014*/ 	.word	0x00000000


	//----- nvinfo : EIATTR_MIN_STACK_SIZE
	.align		4
.L_3:
        /*0018*/ 	.byte	0x04, 0x12
        /*001a*/ 	.short	(.L_5 - .L_4)
	.align		4
.L_4:
        /*001c*/ 	.word	index@(_Z14exploit_kernelPii)
        /*0020*/ 	.word	0x00000000
.L_5:


//--------------------- .nv.compat                --------------------------
	.section	.nv.compat,"",@"SHT_CUDA_COMPAT_INFO"
	.align	4
        /*0000*/ 	.byte	0x02, 0x09, 0x00, 0x00, 0x02, 0x02, 0x01, 0x00, 0x02, 0x05, 0x05, 0x00, 0x03, 0x07, 0x01, 0x01
        /*0010*/ 	.byte	0x02, 0x03, 0x00, 0x00, 0x02, 0x06, 0x01, 0x00, 0x04, 0x0b, 0x08, 0x00, 0x09, 0x00, 0x00, 0x00
        /*0020*/ 	.byte	0x00, 0x00, 0x00, 0x00


//--------------------- .nv.info._Z14exploit_kernelPii --------------------------
	.section	.nv.info._Z14exploit_kernelPii,"",@"SHT_CUDA_INFO"
	.sectionflags	@""
	.align	4


	//----- nvinfo : EIATTR_CUDA_API_VERSION
	.align		4
        /*0000*/ 	.byte	0x04, 0x37
        /*0002*/ 	.short	(.L_7 - .L_6)
.L_6:
        /*0004*/ 	.word	0x00000082


	//----- nvinfo : EIATTR_KPARAM_INFO
	.align		4
.L_7:
        /*0008*/ 	.byte	0x04, 0x17
        /*000a*/ 	.short	(.L_9 - .L_8)
.L_8:
        /*000c*/ 	.word	0x00000000
        /*0010*/ 	.short	0x0001
        /*0012*/ 	.short	0x0008
        /*0014*/ 	.byte	0x00, 0xf0, 0x11, 0x00


	//----- nvinfo : EIATTR_KPARAM_INFO
	.align		4
.L_9:
        /*0018*/ 	.byte	0x04, 0x17
        /*001a*/ 	.short	(.L_11 - .L_10)
.L_10:
        /*001c*/ 	.word	0x00000000
        /*0020*/ 	.short	0x0000
        /*0022*/ 	.short	0x0000
        /*0024*/ 	.byte	0x00, 0xf5, 0x21, 0x00


	//----- nvinfo : EIATTR_SPARSE_MMA_MASK
	.align		4
.L_11:
        /*0028*/ 	.byte	0x03, 0x50
        /*002a*/ 	.short	0x0000


	//----- nvinfo : EIATTR_MAXREG_COUNT
	.align		4
        /*002c*/ 	.byte	0x03, 0x1b
        /*002e*/ 	.short	0x00ff


	//----- nvinfo : EIATTR_MERCURY_ISA_VERSION
	.align		4
        /*0030*/ 	.byte	0x03, 0x5f
        /*0032*/ 	.short	0x0101


	//----- nvinfo : EIATTR_VRC_CTA_INIT_COUNT
	.align		4
        /*0034*/ 	.byte	0x02, 0x4a
	.zero		1
	.zero		1


	//----- nvinfo : EIATTR_EXIT_INSTR_OFFSETS
	.align		4
        /*0038*/ 	.byte	0x04, 0x1c
        /*003a*/ 	.short	(.L_13 - .L_12)


	//   ....[0]....
.L_12:
        /*003c*/ 	.word	0x00000010


	//----- nvinfo : EIATTR_CBANK_PARAM_SIZE
	.align		4
.L_13:
        /*0040*/ 	.byte	0x03, 0x19
        /*0042*/ 	.short	0x000c


	//----- nvinfo : EIATTR_PARAM_CBANK
	.align		4
        /*0044*/ 	.byte	0x04, 0x0a
        /*0046*/ 	.short	(.L_15 - .L_14)
	.align		4
.L_14:
        /*0048*/ 	.word	index@(.nv.constant0._Z14exploit_kernelPii)
        /*004c*/ 	.short	0x0380
        /*004e*/ 	.short	0x000c


	//----- nvinfo : EIATTR_SW_WAR
	.align		4
.L_15:
        /*0050*/ 	.byte	0x04, 0x36
        /*0052*/ 	.short	(.L_17 - .L_16)
.L_16:
        /*0054*/ 	.word	0x00000008
.L_17:


//--------------------- .nv.callgraph             --------------------------
	.section	.nv.callgraph,"",@"SHT_CUDA_CALLGRAPH"
	.align	4
	.sectionentsize	8
	.align		4
        /*0000*/ 	.word	0x00000000
	.align		4
        /*0004*/ 	.word	0xffffffff
	.align		4
        /*0008*/ 	.word	0x00000000
	.align		4
        /*000c*/ 	.word	0xfffffffe
	.align		4
        /*0010*/ 	.word	0x00000000
	.align		4
        /*0014*/ 	.word	0xfffffffd
	.align		4
        /*0018*/ 	.word	0x00000000
	.align		4
        /*001c*/ 	.word	0xfffffffc


//--------------------- .text._Z14exploit_kernelPii --------------------------
	.section	.text._Z14exploit_kernelPii,"ax",@progbits
	.align	128
        .global         _Z14exploit_kernelPii
        .type           _Z14exploit_kernelPii,@function
        .size           _Z14exploit_kernelPii,(.L_x_1 - _Z14exploit_kernelPii)
        .other          _Z14exploit_kernelPii,@"STO_CUDA_ENTRY STV_DEFAULT"
_Z14exploit_kernelPii:
.text._Z14exploit_kernelPii:
[----:B------:R-:W-:Y:S01]  /*0000*/  LDC R1, c[0x0][0x37c] ;  /* 0x0000df00ff017b82 */ /* 0x000fe20000000800 */
[----:B------:R-:W-:Y:S05]  /*0010*/  EXIT ;  /* 0x000000000000794d */ /* 0x000fea0003800000 */
.L_x_0:
[----:B------:R-:W-:-:S00]  /*0020*/  BRA `(.L_x_0) ;  /* 0xfffffffc00fc7947 */ /* 0x000fc0000383ffff */
[----:B------:R-:W-:-:S00]  /*0030*/  NOP ;  /* 0x0000000000007918 */ /* 0x000fc00000000000 */
        /* <DEDUP_REMOVED lines=12> */
.L_x_1:


//--------------------- .nv.shared.reserved.0     --------------------------
	.section	.nv.shared.reserved.0,"aw",@nobits
	.weak		__nv_reservedSMEM_offset_0_alias
	.size		__nv_reservedSMEM_offset_0_alias, 0, 64
	.other		__nv_reservedSMEM_offset_0_alias,@"STO_CUDA_RESERVED_SHARED STV_DEFAULT"
__nv_reservedSMEM_offset_0_alias:
	.zero		0
	.zero		64


//--------------------- .nv.constant0._Z14exploit_kernelPii --------------------------
	.section	.nv.constant0._Z14exploit_kernelPii,"a",@progbits
	.sectionflags	@""
	.align	4
.nv.constant0._Z14exploit_kernelPii:
	.zero		908


//--------------------- SYMBOLS --------------------------

	.type		.nv.reservedSmem.offset0,@object
	.size		.nv.reservedSmem.offset0,0x4
